//
// Generated by NVIDIA NVVM Compiler
//
// Compiler Build ID: CL-36424714
// Cuda compilation tools, release 13.0, V13.0.88
// Based on NVVM 20.0.0
//

.version 9.0
.target sm_100
.address_size 64

	// .globl	_Z11GaussianBWFPKdS0_S0_PKiS0_Pd

.visible .entry _Z11GaussianBWFPKdS0_S0_PKiS0_Pd(
	.param .u64 .ptr .align 1 _Z11GaussianBWFPKdS0_S0_PKiS0_Pd_param_0,
	.param .u64 .ptr .align 1 _Z11GaussianBWFPKdS0_S0_PKiS0_Pd_param_1,
	.param .u64 .ptr .align 1 _Z11GaussianBWFPKdS0_S0_PKiS0_Pd_param_2,
	.param .u64 .ptr .align 1 _Z11GaussianBWFPKdS0_S0_PKiS0_Pd_param_3,
	.param .u64 .ptr .align 1 _Z11GaussianBWFPKdS0_S0_PKiS0_Pd_param_4,
	.param .u64 .ptr .align 1 _Z11GaussianBWFPKdS0_S0_PKiS0_Pd_param_5
)
{
	.reg .pred 	%p<6>;
	.reg .b32 	%r<27>;
	.reg .b32 	%f<3>;
	.reg .b64 	%rd<19>;
	.reg .b64 	%fd<40>;

	ld.param.u64 	%rd7, [_Z11GaussianBWFPKdS0_S0_PKiS0_Pd_param_0];
	ld.param.u64 	%rd8, [_Z11GaussianBWFPKdS0_S0_PKiS0_Pd_param_1];
	ld.param.u64 	%rd9, [_Z11GaussianBWFPKdS0_S0_PKiS0_Pd_param_2];
	ld.param.u64 	%rd12, [_Z11GaussianBWFPKdS0_S0_PKiS0_Pd_param_3];
	ld.param.u64 	%rd10, [_Z11GaussianBWFPKdS0_S0_PKiS0_Pd_param_4];
	ld.param.u64 	%rd11, [_Z11GaussianBWFPKdS0_S0_PKiS0_Pd_param_5];
	cvta.to.global.u64 	%rd1, %rd12;
	mov.u32 	%r9, %ctaid.x;
	mov.u32 	%r1, %ntid.x;
	mov.u32 	%r10, %tid.x;
	mad.lo.s32 	%r26, %r9, %r1, %r10;
	ld.global.u32 	%r11, [%rd1];
	setp.ge.s32 	%p1, %r26, %r11;
	@%p1 bra 	$L__BB0_6;
	cvta.to.global.u64 	%rd2, %rd10;
	mov.u32 	%r12, %nctaid.x;
	mul.lo.s32 	%r3, %r1, %r12;
	cvta.to.global.u64 	%rd3, %rd8;
	cvta.to.global.u64 	%rd4, %rd7;
	cvta.to.global.u64 	%rd5, %rd9;
	cvta.to.global.u64 	%rd6, %rd11;
$L__BB0_2:
	ld.global.f64 	%fd1, [%rd2];
	mul.wide.s32 	%rd13, %r26, 8;
	add.s64 	%rd14, %rd3, %rd13;
	ld.global.f64 	%fd7, [%rd14];
	ld.global.f64 	%fd8, [%rd2+8];
	sub.f64 	%fd9, %fd7, %fd8;
	neg.f64 	%fd10, %fd9;
	mul.f64 	%fd11, %fd9, %fd10;
	ld.global.f64 	%fd12, [%rd2+16];
	mul.f64 	%fd13, %fd12, %fd12;
	fma.rn.f64 	%fd14, %fd12, %fd12, %fd13;
	div.rn.f64 	%fd2, %fd11, %fd14;
	fma.rn.f64 	%fd15, %fd2, 0d3FF71547652B82FE, 0d4338000000000000;
	{
	.reg .b32 %temp; 
	mov.b64 	{%r5, %temp}, %fd15;
	}
	mov.f64 	%fd16, 0dC338000000000000;
	add.rn.f64 	%fd17, %fd15, %fd16;
	fma.rn.f64 	%fd18, %fd17, 0dBFE62E42FEFA39EF, %fd2;
	fma.rn.f64 	%fd19, %fd17, 0dBC7ABC9E3B39803F, %fd18;
	fma.rn.f64 	%fd20, %fd19, 0d3E5ADE1569CE2BDF, 0d3E928AF3FCA213EA;
	fma.rn.f64 	%fd21, %fd20, %fd19, 0d3EC71DEE62401315;
	fma.rn.f64 	%fd22, %fd21, %fd19, 0d3EFA01997C89EB71;
	fma.rn.f64 	%fd23, %fd22, %fd19, 0d3F2A01A014761F65;
	fma.rn.f64 	%fd24, %fd23, %fd19, 0d3F56C16C1852B7AF;
	fma.rn.f64 	%fd25, %fd24, %fd19, 0d3F81111111122322;
	fma.rn.f64 	%fd26, %fd25, %fd19, 0d3FA55555555502A1;
	fma.rn.f64 	%fd27, %fd26, %fd19, 0d3FC5555555555511;
	fma.rn.f64 	%fd28, %fd27, %fd19, 0d3FE000000000000B;
	fma.rn.f64 	%fd29, %fd28, %fd19, 0d3FF0000000000000;
	fma.rn.f64 	%fd30, %fd29, %fd19, 0d3FF0000000000000;
	{
	.reg .b32 %temp; 
	mov.b64 	{%r6, %temp}, %fd30;
	}
	{
	.reg .b32 %temp; 
	mov.b64 	{%temp, %r7}, %fd30;
	}
	shl.b32 	%r13, %r5, 20;
	add.s32 	%r14, %r13, %r7;
	mov.b64 	%fd39, {%r6, %r14};
	{
	.reg .b32 %temp; 
	mov.b64 	{%temp, %r15}, %fd2;
	}
	mov.b32 	%f2, %r15;
	abs.f32 	%f1, %f2;
	setp.lt.f32 	%p2, %f1, 0f4086232B;
	@%p2 bra 	$L__BB0_5;
	setp.lt.f64 	%p3, %fd2, 0d0000000000000000;
	add.f64 	%fd31, %fd2, 0d7FF0000000000000;
	selp.f64 	%fd39, 0d0000000000000000, %fd31, %p3;
	setp.geu.f32 	%p4, %f1, 0f40874800;
	@%p4 bra 	$L__BB0_5;
	shr.u32 	%r16, %r5, 31;
	add.s32 	%r17, %r5, %r16;
	shr.s32 	%r18, %r17, 1;
	shl.b32 	%r19, %r18, 20;
	add.s32 	%r20, %r7, %r19;
	mov.b64 	%fd32, {%r6, %r20};
	sub.s32 	%r21, %r5, %r18;
	shl.b32 	%r22, %r21, 20;
	add.s32 	%r23, %r22, 1072693248;
	mov.b32 	%r24, 0;
	mov.b64 	%fd33, {%r24, %r23};
	mul.f64 	%fd39, %fd33, %fd32;
$L__BB0_5:
	mul.f64 	%fd34, %fd1, %fd39;
	add.s64 	%rd16, %rd4, %rd13;
	ld.global.f64 	%fd35, [%rd16];
	add.s64 	%rd17, %rd5, %rd13;
	ld.global.f64 	%fd36, [%rd17];
	mul.f64 	%fd37, %fd35, %fd36;
	mul.f64 	%fd38, %fd34, %fd37;
	add.s64 	%rd18, %rd6, %rd13;
	st.global.f64 	[%rd18], %fd38;
	add.s32 	%r26, %r26, %r3;
	ld.global.u32 	%r25, [%rd1];
	setp.lt.s32 	%p5, %r26, %r25;
	@%p5 bra 	$L__BB0_2;
$L__BB0_6:
	ret;

}


// ===== COMPILED SASS (sm_100) =====

	.target	sm_100

	.elftype	@"ET_EXEC"


//--------------------- .note.nv.tkinfo           --------------------------
	.section	.note.nv.tkinfo,"",@"SHT_NOTE"
	.sectionflags	@"SHF_NOTE_NV_TKINFO"
	.tkinfo
        /*0018*/ 	.word	0x00000002
        /*0030*/ 	.string	""
        /*0030*/ 	.string	"ptxas"
        /*0030*/ 	.string	"Cuda compilation tools, release 13.0, V13.0.88"
        /*0030*/ 	.string	"Build cuda_13.0.r13.0/compiler.36424714_0"
        /*0030*/ 	.string	"-arch sm_100 -m 64 "



//--------------------- .note.nv.cuinfo           --------------------------
	.section	.note.nv.cuinfo,"",@"SHT_NOTE"
	.sectionflags	@"SHF_NOTE_NV_CUINFO"
        /*0018*/ 	.short	0x0002
        /*001a*/ 	.short	0x0064
        /*001c*/ 	.short	0x0082
	.zero		2


//--------------------- .nv.info                  --------------------------
	.section	.nv.info,"",@"SHT_CUDA_INFO"
	.align	4


	//----- nvinfo : EIATTR_REGCOUNT
	.align		4
        /*0000*/ 	.byte	0x04, 0x2f
        /*0002*/ 	.short	(.L_1 - .L_0)
	.align		4
.L_0:
        /*0004*/ 	.word	index@(_Z11GaussianBWFPKdS0_S0_PKiS0_Pd)
        /*0008*/ 	.word	0x00000022


	//----- nvinfo : EIATTR_FRAME_SIZE
	.align		4
.L_1:
        /*000c*/ 	.byte	0x04, 0x11
        /*000e*/ 	.short	(.L_3 - .L_2)
	.align		4
.L_2:
        /*0010*/ 	.word	index@($__internal_0_$__cuda_sm20_div_rn_f64_full)
        /*0014*/ 	.word	0x00000000


	//----- nvinfo : EIATTR_FRAME_SIZE
	.align		4
.L_3:
        /*0018*/ 	.byte	0x04, 0x11
        /*001a*/ 	.short	(.L_5 - .L_4)
	.align		4
.L_4:
        /*001c*/ 	.word	index@(_Z11GaussianBWFPKdS0_S0_PKiS0_Pd)
        /*0020*/ 	.word	0x00000000


	//----- nvinfo : EIATTR_MIN_STACK_SIZE
	.align		4
.L_5:
        /*0024*/ 	.byte	0x04, 0x12
        /*0026*/ 	.short	(.L_7 - .L_6)
	.align		4
.L_6:
        /*0028*/ 	.word	index@(_Z11GaussianBWFPKdS0_S0_PKiS0_Pd)
        /*002c*/ 	.word	0x00000000
.L_7:


//--------------------- .nv.compat                --------------------------
	.section	.nv.compat,"",@"SHT_CUDA_COMPAT_INFO"
	.align	4
        /*0000*/ 	.byte	0x02, 0x09, 0x00, 0x00, 0x02, 0x02, 0x01, 0x00, 0x02, 0x05, 0x05, 0x00, 0x03, 0x07, 0x01, 0x01
        /*0010*/ 	.byte	0x02, 0x03, 0x00, 0x00, 0x02, 0x06, 0x01, 0x00, 0x04, 0x0b, 0x08, 0x00, 0x01, 0x00, 0x00, 0x00
        /*0020*/ 	.byte	0x00, 0x00, 0x00, 0x00


//--------------------- .nv.info._Z11GaussianBWFPKdS0_S0_PKiS0_Pd --------------------------
	.section	.nv.info._Z11GaussianBWFPKdS0_S0_PKiS0_Pd,"",@"SHT_CUDA_INFO"
	.sectionflags	@""
	.align	4


	//----- nvinfo : EIATTR_CUDA_API_VERSION
	.align		4
        /*0000*/ 	.byte	0x04, 0x37
        /*0002*/ 	.short	(.L_9 - .L_8)
.L_8:
        /*0004*/ 	.word	0x00000082


	//----- nvinfo : EIATTR_KPARAM_INFO
	.align		4
.L_9:
        /*0008*/ 	.byte	0x04, 0x17
        /*000a*/ 	.short	(.L_11 - .L_10)
.L_10:
        /*000c*/ 	.word	0x00000000
        /*0010*/ 	.short	0x0005
        /*0012*/ 	.short	0x0028
        /*0014*/ 	.byte	0x00, 0xf5, 0x21, 0x00


	//----- nvinfo : EIATTR_KPARAM_INFO
	.align		4
.L_11:
        /*0018*/ 	.byte	0x04, 0x17
        /*001a*/ 	.short	(.L_13 - .L_12)
.L_12:
        /*001c*/ 	.word	0x00000000
        /*0020*/ 	.short	0x0004
        /*0022*/ 	.short	0x0020
        /*0024*/ 	.byte	0x00, 0xf5, 0x21, 0x00


	//----- nvinfo : EIATTR_KPARAM_INFO
	.align		4
.L_13:
        /*0028*/ 	.byte	0x04, 0x17
        /*002a*/ 	.short	(.L_15 - .L_14)
.L_14:
        /*002c*/ 	.word	0x00000000
        /*0030*/ 	.short	0x0003
        /*0032*/ 	.short	0x0018
        /*0034*/ 	.byte	0x00, 0xf5, 0x21, 0x00


	//----- nvinfo : EIATTR_KPARAM_INFO
	.align		4
.L_15:
        /*0038*/ 	.byte	0x04, 0x17
        /*003a*/ 	.short	(.L_17 - .L_16)
.L_16:
        /*003c*/ 	.word	0x00000000
        /*0040*/ 	.short	0x0002
        /*0042*/ 	.short	0x0010
        /*0044*/ 	.byte	0x00, 0xf5, 0x21, 0x00


	//----- nvinfo : EIATTR_KPARAM_INFO
	.align		4
.L_17:
        /*0048*/ 	.byte	0x04, 0x17
        /*004a*/ 	.short	(.L_19 - .L_18)
.L_18:
        /*004c*/ 	.word	0x00000000
        /*0050*/ 	.short	0x0001
        /*0052*/ 	.short	0x0008
        /*0054*/ 	.byte	0x00, 0xf5, 0x21, 0x00


	//----- nvinfo : EIATTR_KPARAM_INFO
	.align		4
.L_19:
        /*0058*/ 	.byte	0x04, 0x17
        /*005a*/ 	.short	(.L_21 - .L_20)
.L_20:
        /*005c*/ 	.word	0x00000000
        /*0060*/ 	.short	0x0000
        /*0062*/ 	.short	0x0000
        /*0064*/ 	.byte	0x00, 0xf5, 0x21, 0x00


	//----- nvinfo : EIATTR_SPARSE_MMA_MASK
	.align		4
.L_21:
        /*0068*/ 	.byte	0x03, 0x50
        /*006a*/ 	.short	0x0000


	//----- nvinfo : EIATTR_MAXREG_COUNT
	.align		4
        /*006c*/ 	.byte	0x03, 0x1b
        /*006e*/ 	.short	0x00ff


	//----- nvinfo : EIATTR_MERCURY_ISA_VERSION
	.align		4
        /*0070*/ 	.byte	0x03, 0x5f
        /*0072*/ 	.short	0x0101


	//----- nvinfo : EIATTR_VRC_CTA_INIT_COUNT
	.align		4
        /*0074*/ 	.byte	0x02, 0x4a
	.zero		1
	.zero		1


	//----- nvinfo : EIATTR_EXIT_INSTR_OFFSETS
	.align		4
        /*0078*/ 	.byte	0x04, 0x1c
        /*007a*/ 	.short	(.L_23 - .L_22)


	//   ....[0]....
.L_22:
        /*007c*/ 	.word	0x00000090


	//   ....[1]....
        /*0080*/ 	.word	0x00000780


	//----- nvinfo : EIATTR_CRS_STACK_SIZE
	.align		4
.L_23:
        /*0084*/ 	.byte	0x04, 0x1e
        /*0086*/ 	.short	(.L_25 - .L_24)
.L_24:
        /*0088*/ 	.word	0x00000000


	//----- nvinfo : EIATTR_CBANK_PARAM_SIZE
	.align		4
.L_25:
        /*008c*/ 	.byte	0x03, 0x19
        /*008e*/ 	.short	0x0030


	//----- nvinfo : EIATTR_PARAM_CBANK
	.align		4
        /*0090*/ 	.byte	0x04, 0x0a
        /*0092*/ 	.short	(.L_27 - .L_26)
	.align		4
.L_26:
        /*0094*/ 	.word	index@(.nv.constant0._Z11GaussianBWFPKdS0_S0_PKiS0_Pd)
        /*0098*/ 	.short	0x0380
        /*009a*/ 	.short	0x0030


	//----- nvinfo : EIATTR_SW_WAR
	.align		4
.L_27:
        /*009c*/ 	.byte	0x04, 0x36
        /*009e*/ 	.short	(.L_29 - .L_28)
.L_28:
        /*00a0*/ 	.word	0x00000008
.L_29:


//--------------------- .nv.callgraph             --------------------------
	.section	.nv.callgraph,"",@"SHT_CUDA_CALLGRAPH"
	.align	4
	.sectionentsize	8
	.align		4
        /*0000*/ 	.word	0x00000000
	.align		4
        /*0004*/ 	.word	0xffffffff
	.align		4
        /*0008*/ 	.word	0x00000000
	.align		4
        /*000c*/ 	.word	0xfffffffe
	.align		4
        /*0010*/ 	.word	0x00000000
	.align		4
        /*0014*/ 	.word	0xfffffffd
	.align		4
        /*0018*/ 	.word	0x00000000
	.align		4
        /*001c*/ 	.word	0xfffffffc


//--------------------- .text._Z11GaussianBWFPKdS0_S0_PKiS0_Pd --------------------------
	.section	.text._Z11GaussianBWFPKdS0_S0_PKiS0_Pd,"ax",@progbits
	.align	128
        .global         _Z11GaussianBWFPKdS0_S0_PKiS0_Pd
        .type           _Z11GaussianBWFPKdS0_S0_PKiS0_Pd,@function
        .size           _Z11GaussianBWFPKdS0_S0_PKiS0_Pd,(.L_x_11 - _Z11GaussianBWFPKdS0_S0_PKiS0_Pd)
        .other          _Z11GaussianBWFPKdS0_S0_PKiS0_Pd,@"STO_CUDA_ENTRY STV_DEFAULT"
_Z11GaussianBWFPKdS0_S0_PKiS0_Pd:
.text._Z11GaussianBWFPKdS0_S0_PKiS0_Pd:
[----:B------:R-:W-:Y:S08]  /*0000*/  LDC R1, c[0x0][0x37c] ;  /* 0x0000df00ff017b82 */ /* 0x000ff00000000800 */
[----:B------:R-:W0:Y:S01]  /*0010*/  LDC.64 R2, c[0x0][0x398] ;  /* 0x0000e600ff027b82 */ /* 0x000e220000000a00 */
[----:B------:R-:W0:Y:S02]  /*0020*/  LDCU.64 UR4, c[0x0][0x358] ;  /* 0x00006b00ff0477ac */ /* 0x000e240008000a00 */
[----:B0-----:R-:W2:Y:S05]  /*0030*/  LDG.E R2, desc[UR4][R2.64] ;  /* 0x0000000402027981 */ /* 0x001eaa000c1e1900 */
[----:B------:R-:W0:Y:S01]  /*0040*/  S2UR UR6, SR_CTAID.X ;  /* 0x00000000000679c3 */ /* 0x000e220000002500 */
[----:B------:R-:W0:Y:S07]  /*0050*/  S2R R17, SR_TID.X ;  /* 0x0000000000117919 */ /* 0x000e2e0000002100 */
[----:B------:R-:W0:Y:S02]  /*0060*/  LDC R0, c[0x0][0x360] ;  /* 0x0000d800ff007b82 */ /* 0x000e240000000800 */
[----:B0-----:R-:W-:-:S05]  /*0070*/  IMAD R17, R0, UR6, R17 ;  /* 0x0000000600117c24 */ /* 0x001fca000f8e0211 */
[----:B--2---:R-:W-:-:S13]  /*0080*/  ISETP.GE.AND P0, PT, R17, R2, PT ;  /* 0x000000021100720c */ /* 0x004fda0003f06270 */
[----:B------:R-:W-:Y:S05]  /*0090*/  @P0 EXIT ;  /* 0x000000000000094d */ /* 0x000fea0003800000 */
[----:B------:R-:W0:Y:S01]  /*00a0*/  LDC.64 R12, c[0x0][0x388] ;  /* 0x0000e200ff0c7b82 */ /* 0x000e220000000a00 */
[----:B------:R-:W1:Y:S07]  /*00b0*/  LDCU UR6, c[0x0][0x370] ;  /* 0x00006e00ff0677ac */ /* 0x000e6e0008000800 */
[----:B------:R-:W2:Y:S08]  /*00c0*/  LDC.64 R10, c[0x0][0x380] ;  /* 0x0000e000ff0a7b82 */ /* 0x000eb00000000a00 */
[----:B------:R-:W3:Y:S01]  /*00d0*/  LDC.64 R8, c[0x0][0x390] ;  /* 0x0000e400ff087b82 */ /* 0x000ee20000000a00 */
[----:B-1----:R-:W-:-:S07]  /*00e0*/  IMAD R0, R0, UR6, RZ ;  /* 0x0000000600007c24 */ /* 0x002fce000f8e02ff */
[----:B------:R-:W1:Y:S02]  /*00f0*/  LDC.64 R6, c[0x0][0x3a8] ;  /* 0x0000ea00ff067b82 */ /* 0x000e640000000a00 */
.L_x_4:
[----:B------:R-:W4:Y:S02]  /*0100*/  LDC.64 R2, c[0x0][0x3a0] ;  /* 0x0000e800ff027b82 */ /* 0x000f240000000a00 */
[----:B----4-:R-:W4:Y:S01]  /*0110*/  LDG.E.64 R18, desc[UR4][R2.64+0x10] ;  /* 0x0000100402127981 */ /* 0x010f22000c1e1b00 */
[----:B0-----:R-:W-:-:S03]  /*0120*/  IMAD.WIDE R14, R17, 0x8, R12 ;  /* 0x00000008110e7825 */ /* 0x001fc600078e020c */
[----:B------:R-:W2:Y:S04]  /*0130*/  LDG.E.64 R20, desc[UR4][R2.64+0x8] ;  /* 0x0000080402147981 */ /* 0x000ea8000c1e1b00 */
[----:B------:R-:W2:Y:S04]  /*0140*/  LDG.E.64 R14, desc[UR4][R14.64] ;  /* 0x000000040e0e7981 */ /* 0x000ea8000c1e1b00 */
[----:B------:R0:W5:Y:S01]  /*0150*/  LDG.E.64 R4, desc[UR4][R2.64] ;  /* 0x0000000402047981 */ /* 0x000162000c1e1b00 */
[----:B------:R-:W-:Y:S01]  /*0160*/  BSSY.RECONVERGENT B0, `(.L_x_0) ;  /* 0x0000017000007945 */ /* 0x000fe20003800200 */
[----:B----4-:R-:W-:-:S08]  /*0170*/  DMUL R22, R18, R18 ;  /* 0x0000001212167228 */ /* 0x010fd00000000000 */
[----:B------:R-:W-:-:S06]  /*0180*/  DFMA R18, R18, R18, R22 ;  /* 0x000000121212722b */ /* 0x000fcc0000000016 */
[----:B------:R-:W4:Y:S01]  /*0190*/  MUFU.RCP64H R23, R19 ;  /* 0x0000001300177308 */ /* 0x000f220000001800 */
[----:B------:R-:W-:-:S06]  /*01a0*/  IMAD.MOV.U32 R22, RZ, RZ, 0x1 ;  /* 0x00000001ff167424 */ /* 0x000fcc00078e00ff */
[----:B----4-:R-:W-:-:S08]  /*01b0*/  DFMA R24, -R18, R22, 1 ;  /* 0x3ff000001218742b */ /* 0x010fd00000000116 */
[----:B------:R-:W-:-:S08]  /*01c0*/  DFMA R24, R24, R24, R24 ;  /* 0x000000181818722b */ /* 0x000fd00000000018 */
[----:B------:R-:W-:Y:S02]  /*01d0*/  DFMA R24, R22, R24, R22 ;  /* 0x000000181618722b */ /* 0x000fe40000000016 */
[----:B--2---:R-:W-:-:S06]  /*01e0*/  DADD R20, R14, -R20 ;  /* 0x000000000e147229 */ /* 0x004fcc0000000814 */
[----:B------:R-:W-:Y:S02]  /*01f0*/  DFMA R14, -R18, R24, 1 ;  /* 0x3ff00000120e742b */ /* 0x000fe40000000118 */
[----:B------:R-:W-:-:S06]  /*0200*/  DMUL R22, R20, -R20 ;  /* 0x8000001414167228 */ /* 0x000fcc0000000000 */
[----:B------:R-:W-:-:S08]  /*0210*/  DFMA R14, R24, R14, R24 ;  /* 0x0000000e180e722b */ /* 0x000fd00000000018 */
[----:B0-----:R-:W-:-:S08]  /*0220*/  DMUL R2, R22, R14 ;  /* 0x0000000e16027228 */ /* 0x001fd00000000000 */
[----:B------:R-:W-:-:S08]  /*0230*/  DFMA R20, -R18, R2, R22 ;  /* 0x000000021214722b */ /* 0x000fd00000000116 */
[----:B------:R-:W-:Y:S01]  /*0240*/  DFMA R2, R14, R20, R2 ;  /* 0x000000140e02722b */ /* 0x000fe20000000002 */
[----:B------:R-:W-:-:S09]  /*0250*/  FSETP.GEU.AND P1, PT, |R23|, 6.5827683646048100446e-37, PT ;  /* 0x036000001700780b */ /* 0x000fd20003f2e200 */
[----:B------:R-:W-:-:S05]  /*0260*/  FFMA R14, RZ, R19, R3 ;  /* 0x00000013ff0e7223 */ /* 0x000fca0000000003 */
[----:B------:R-:W-:-:S13]  /*0270*/  FSETP.GT.AND P0, PT, |R14|, 1.469367938527859385e-39, PT ;  /* 0x001000000e00780b */ /* 0x000fda0003f04200 */
[----:B------:R-:W-:Y:S05]  /*0280*/  @P0 BRA P1, `(.L_x_1) ;  /* 0x0000000000100947 */ /* 0x000fea0000800000 */
[----:B------:R-:W-:-:S07]  /*0290*/  MOV R16, 0x2b0 ;  /* 0x000002b000107802 */ /* 0x000fce0000000f00 */
[----:B-1-3-5:R-:W-:Y:S05]  /*02a0*/  CALL.REL.NOINC `($__internal_0_$__cuda_sm20_div_rn_f64_full) ;  /* 0x0000000400387944 */ /* 0x02afea0003c00000 */
[----:B------:R-:W-:Y:S02]  /*02b0*/  IMAD.MOV.U32 R2, RZ, RZ, R24 ;  /* 0x000000ffff027224 */ /* 0x000fe400078e0018 */
[----:B------:R-:W-:-:S07]  /*02c0*/  IMAD.MOV.U32 R3, RZ, RZ, R25 ;  /* 0x000000ffff037224 */ /* 0x000fce00078e0019 */
.L_x_1:
[----:B------:R-:W-:Y:S05]  /*02d0*/  BSYNC.RECONVERGENT B0 ;  /* 0x0000000000007941 */ /* 0x000fea0003800200 */
.L_x_0:
[----:B------:R-:W-:Y:S01]  /*02e0*/  IMAD.MOV.U32 R14, RZ, RZ, 0x652b82fe ;  /* 0x652b82feff0e7424 */ /* 0x000fe200078e00ff */
[----:B------:R-:W-:Y:S01]  /*02f0*/  UMOV UR6, 0xfefa39ef ;  /* 0xfefa39ef00067882 */ /* 0x000fe20000000000 */
[----:B------:R-:W-:Y:S01]  /*0300*/  IMAD.MOV.U32 R15, RZ, RZ, 0x3ff71547 ;  /* 0x3ff71547ff0f7424 */ /* 0x000fe200078e00ff */
[----:B------:R-:W-:Y:S01]  /*0310*/  UMOV UR7, 0x3fe62e42 ;  /* 0x3fe62e4200077882 */ /* 0x000fe20000000000 */
[----:B------:R-:W-:Y:S01]  /*0320*/  FSETP.GEU.AND P0, PT, |R3|, 4.1917929649353027344, PT ;  /* 0x4086232b0300780b */ /* 0x000fe20003f0e200 */
[----:B------:R-:W-:Y:S03]  /*0330*/  BSSY.RECONVERGENT B0, `(.L_x_2) ;  /* 0x0000036000007945 */ /* 0x000fe60003800200 */
[----:B------:R-:W-:-:S08]  /*0340*/  DFMA R14, R2, R14, 6.75539944105574400000e+15 ;  /* 0x43380000020e742b */ /* 0x000fd0000000000e */
[----:B------:R-:W-:-:S08]  /*0350*/  DADD R18, R14, -6.75539944105574400000e+15 ;  /* 0xc33800000e127429 */ /* 0x000fd00000000000 */
[----:B------:R-:W-:Y:S01]  /*0360*/  DFMA R20, R18, -UR6, R2 ;  /* 0x8000000612147c2b */ /* 0x000fe20008000002 */
[----:B------:R-:W-:Y:S01]  /*0370*/  UMOV UR6, 0x3b39803f ;  /* 0x3b39803f00067882 */ /* 0x000fe20000000000 */
[----:B------:R-:W-:-:S06]  /*0380*/  UMOV UR7, 0x3c7abc9e ;  /* 0x3c7abc9e00077882 */ /* 0x000fcc0000000000 */
[----:B------:R-:W-:Y:S01]  /*0390*/  DFMA R18, R18, -UR6, R20 ;  /* 0x8000000612127c2b */ /* 0x000fe20008000014 */
[----:B------:R-:W-:Y:S01]  /*03a0*/  UMOV UR6, 0x69ce2bdf ;  /* 0x69ce2bdf00067882 */ /* 0x000fe20000000000 */
[----:B------:R-:W-:Y:S01]  /*03b0*/  IMAD.MOV.U32 R20, RZ, RZ, -0x35dec16 ;  /* 0xfca213eaff147424 */ /* 0x000fe200078e00ff */
[----:B------:R-:W-:Y:S01]  /*03c0*/  UMOV UR7, 0x3e5ade15 ;  /* 0x3e5ade1500077882 */ /* 0x000fe20000000000 */
[----:B------:R-:W-:-:S06]  /*03d0*/  IMAD.MOV.U32 R21, RZ, RZ, 0x3e928af3 ;  /* 0x3e928af3ff157424 */ /* 0x000fcc00078e00ff */
[----:B------:R-:W-:Y:S01]  /*03e0*/  DFMA R20, R18, UR6, R20 ;  /* 0x0000000612147c2b */ /* 0x000fe20008000014 */
[----:B------:R-:W-:Y:S01]  /*03f0*/  UMOV UR6, 0x62401315 ;  /* 0x6240131500067882 */ /* 0x000fe20000000000 */
[----:B------:R-:W-:-:S06]  /*0400*/  UMOV UR7, 0x3ec71dee ;  /* 0x3ec71dee00077882 */ /* 0x000fcc0000000000 */
[----:B------:R-:W-:Y:S01]  /*0410*/  DFMA R20, R18, R20, UR6 ;  /* 0x0000000612147e2b */ /* 0x000fe20008000014 */
        /* <DEDUP_REMOVED lines=20> */
[----:B------:R-:W-:-:S08]  /*0560*/  DFMA R20, R18, R20, UR6 ;  /* 0x0000000612147e2b */ /* 0x000fd00008000014 */
[----:B------:R-:W-:-:S08]  /*0570*/  DFMA R20, R18, R20, 1 ;  /* 0x3ff000001214742b */ /* 0x000fd00000000014 */
[----:B------:R-:W-:-:S10]  /*0580*/  DFMA R20, R18, R20, 1 ;  /* 0x3ff000001214742b */ /* 0x000fd40000000014 */
[----:B------:R-:W-:Y:S02]  /*0590*/  IMAD R19, R14, 0x100000, R21 ;  /* 0x001000000e137824 */ /* 0x000fe400078e0215 */
[----:B------:R-:W-:Y:S01]  /*05a0*/  IMAD.MOV.U32 R18, RZ, RZ, R20 ;  /* 0x000000ffff127224 */ /* 0x000fe200078e0014 */
[----:B------:R-:W-:Y:S06]  /*05b0*/  @!P0 BRA `(.L_x_3) ;  /* 0x0000000000348947 */ /* 0x000fec0003800000 */
[----:B------:R-:W-:Y:S01]  /*05c0*/  FSETP.GEU.AND P1, PT, |R3|, 4.2275390625, PT ;  /* 0x408748000300780b */ /* 0x000fe20003f2e200 */
[C---:B------:R-:W-:Y:S02]  /*05d0*/  DADD R18, R2.reuse, +INF ;  /* 0x7ff0000002127429 */ /* 0x040fe40000000000 */
[----:B------:R-:W-:-:S08]  /*05e0*/  DSETP.GEU.AND P0, PT, R2, RZ, PT ;  /* 0x000000ff0200722a */ /* 0x000fd00003f0e000 */
[----:B------:R-:W-:Y:S02]  /*05f0*/  FSEL R18, R18, RZ, P0 ;  /* 0x000000ff12127208 */ /* 0x000fe40000000000 */
[----:B------:R-:W-:Y:S01]  /*0600*/  @!P1 LEA.HI R15, R14, R14, RZ, 0x1 ;  /* 0x0000000e0e0f9211 */ /* 0x000fe200078f08ff */
[----:B------:R-:W-:Y:S01]  /*0610*/  @!P1 IMAD.MOV.U32 R2, RZ, RZ, R20 ;  /* 0x000000ffff029224 */ /* 0x000fe200078e0014 */
[----:B------:R-:W-:Y:S02]  /*0620*/  FSEL R19, R19, RZ, P0 ;  /* 0x000000ff13137208 */ /* 0x000fe40000000000 */
[----:B------:R-:W-:-:S05]  /*0630*/  @!P1 SHF.R.S32.HI R15, RZ, 0x1, R15 ;  /* 0x00000001ff0f9819 */ /* 0x000fca000001140f */
[----:B------:R-:W-:Y:S02]  /*0640*/  @!P1 IMAD.IADD R14, R14, 0x1, -R15 ;  /* 0x000000010e0e9824 */ /* 0x000fe400078e0a0f */
[----:B------:R-:W-:-:S03]  /*0650*/  @!P1 IMAD R3, R15, 0x100000, R21 ;  /* 0x001000000f039824 */ /* 0x000fc600078e0215 */
[----:B------:R-:W-:Y:S01]  /*0660*/  @!P1 LEA R15, R14, 0x3ff00000, 0x14 ;  /* 0x3ff000000e0f9811 */ /* 0x000fe200078ea0ff */
[----:B------:R-:W-:-:S06]  /*0670*/  @!P1 IMAD.MOV.U32 R14, RZ, RZ, RZ ;  /* 0x000000ffff0e9224 */ /* 0x000fcc00078e00ff */
[----:B------:R-:W-:-:S11]  /*0680*/  @!P1 DMUL R18, R2, R14 ;  /* 0x0000000e02129228 */ /* 0x000fd60000000000 */
.L_x_3:
[----:B------:R-:W-:Y:S05]  /*0690*/  BSYNC.RECONVERGENT B0 ;  /* 0x0000000000007941 */ /* 0x000fea0003800200 */
.L_x_2:
[----:B------:R-:W-:-:S04]  /*06a0*/  IMAD.WIDE R2, R17, 0x8, R10 ;  /* 0x0000000811027825 */ /* 0x000fc800078e020a */
[----:B---3--:R-:W-:Y:S02]  /*06b0*/  IMAD.WIDE R14, R17, 0x8, R8 ;  /* 0x00000008110e7825 */ /* 0x008fe400078e0208 */
[----:B------:R-:W2:Y:S04]  /*06c0*/  LDG.E.64 R2, desc[UR4][R2.64] ;  /* 0x0000000402027981 */ /* 0x000ea8000c1e1b00 */
[----:B------:R-:W2:Y:S01]  /*06d0*/  LDG.E.64 R14, desc[UR4][R14.64] ;  /* 0x000000040e0e7981 */ /* 0x000ea2000c1e1b00 */
[----:B------:R-:W0:Y:S01]  /*06e0*/  LDC.64 R20, c[0x0][0x398] ;  /* 0x0000e600ff147b82 */ /* 0x000e220000000a00 */
[----:B-----5:R-:W-:Y:S02]  /*06f0*/  DMUL R4, R4, R18 ;  /* 0x0000001204047228 */ /* 0x020fe40000000000 */
[----:B--2---:R-:W-:-:S08]  /*0700*/  DMUL R18, R2, R14 ;  /* 0x0000000e02127228 */ /* 0x004fd00000000000 */
[----:B------:R-:W-:Y:S01]  /*0710*/  DMUL R4, R4, R18 ;  /* 0x0000001204047228 */ /* 0x000fe20000000000 */
[----:B-1----:R-:W-:-:S06]  /*0720*/  IMAD.WIDE R18, R17, 0x8, R6 ;  /* 0x0000000811127825 */ /* 0x002fcc00078e0206 */
[----:B------:R4:W-:Y:S04]  /*0730*/  STG.E.64 desc[UR4][R18.64], R4 ;  /* 0x0000000412007986 */ /* 0x0009e8000c101b04 */
[----:B0-----:R-:W2:Y:S01]  /*0740*/  LDG.E R20, desc[UR4][R20.64] ;  /* 0x0000000414147981 */ /* 0x001ea2000c1e1900 */
[----:B------:R-:W-:-:S05]  /*0750*/  IMAD.IADD R17, R0, 0x1, R17 ;  /* 0x0000000100117824 */ /* 0x000fca00078e0211 */
[----:B--2---:R-:W-:-:S13]  /*0760*/  ISETP.GE.AND P0, PT, R17, R20, PT ;  /* 0x000000141100720c */ /* 0x004fda0003f06270 */
[----:B----4-:R-:W-:Y:S05]  /*0770*/  @!P0 BRA `(.L_x_4) ;  /* 0xfffffff800608947 */ /* 0x010fea000383ffff */
[----:B------:R-:W-:Y:S05]  /*0780*/  EXIT ;  /* 0x000000000000794d */ /* 0x000fea0003800000 */
        .weak           $__internal_0_$__cuda_sm20_div_rn_f64_full
        .type           $__internal_0_$__cuda_sm20_div_rn_f64_full,@function
        .size           $__internal_0_$__cuda_sm20_div_rn_f64_full,(.L_x_11 - $__internal_0_$__cuda_sm20_div_rn_f64_full)
$__internal_0_$__cuda_sm20_div_rn_f64_full:
[----:B------:R-:W-:Y:S01]  /*0790*/  IMAD.MOV.U32 R15, RZ, RZ, R23 ;  /* 0x000000ffff0f7224 */ /* 0x000fe200078e0017 */
[C---:B------:R-:W-:Y:S01]  /*07a0*/  FSETP.GEU.AND P0, PT, |R19|.reuse, 1.469367938527859385e-39, PT ;  /* 0x001000001300780b */ /* 0x040fe20003f0e200 */
[----:B------:R-:W-:Y:S01]  /*07b0*/  IMAD.MOV.U32 R25, RZ, RZ, 0x1ca00000 ;  /* 0x1ca00000ff197424 */ /* 0x000fe200078e00ff */
[----:B------:R-:W-:Y:S01]  /*07c0*/  LOP3.LUT R2, R19, 0x800fffff, RZ, 0xc0, !PT ;  /* 0x800fffff13027812 */ /* 0x000fe200078ec0ff */
[----:B------:R-:W-:Y:S01]  /*07d0*/  IMAD.MOV.U32 R14, RZ, RZ, R22 ;  /* 0x000000ffff0e7224 */ /* 0x000fe200078e0016 */
[C---:B------:R-:W-:Y:S01]  /*07e0*/  FSETP.GEU.AND P2, PT, |R15|.reuse, 1.469367938527859385e-39, PT ;  /* 0x001000000f00780b */ /* 0x040fe20003f4e200 */
[----:B------:R-:W-:Y:S01]  /*07f0*/  IMAD.MOV.U32 R22, RZ, RZ, 0x1 ;  /* 0x00000001ff167424 */ /* 0x000fe200078e00ff */
[----:B------:R-:W-:Y:S01]  /*0800*/  LOP3.LUT R3, R2, 0x3ff00000, RZ, 0xfc, !PT ;  /* 0x3ff0000002037812 */ /* 0x000fe200078efcff */
[----:B------:R-:W-:Y:S01]  /*0810*/  IMAD.MOV.U32 R2, RZ, RZ, R18 ;  /* 0x000000ffff027224 */ /* 0x000fe200078e0012 */
[----:B------:R-:W-:Y:S01]  /*0820*/  LOP3.LUT R24, R15, 0x7ff00000, RZ, 0xc0, !PT ;  /* 0x7ff000000f187812 */ /* 0x000fe200078ec0ff */
[----:B------:R-:W-:Y:S01]  /*0830*/  IMAD.MOV.U32 R20, RZ, RZ, R14 ;  /* 0x000000ffff147224 */ /* 0x000fe200078e000e */
[----:B------:R-:W-:Y:S01]  /*0840*/  LOP3.LUT R27, R19, 0x7ff00000, RZ, 0xc0, !PT ;  /* 0x7ff00000131b7812 */ /* 0x000fe200078ec0ff */
[----:B------:R-:W-:Y:S02]  /*0850*/  BSSY.RECONVERGENT B1, `(.L_x_5) ;  /* 0x000004d000017945 */ /* 0x000fe40003800200 */
[----:B------:R-:W-:Y:S01]  /*0860*/  @!P0 DMUL R2, R18, 8.98846567431157953865e+307 ;  /* 0x7fe0000012028828 */ /* 0x000fe20000000000 */
[----:B------:R-:W-:Y:S01]  /*0870*/  ISETP.GE.U32.AND P1, PT, R24, R27, PT ;  /* 0x0000001b1800720c */ /* 0x000fe20003f26070 */
[----:B------:R-:W-:-:S02]  /*0880*/  IMAD.MOV.U32 R26, RZ, RZ, R24 ;  /* 0x000000ffff1a7224 */ /* 0x000fc400078e0018 */
[----:B------:R-:W-:Y:S01]  /*0890*/  @!P2 LOP3.LUT R21, R19, 0x7ff00000, RZ, 0xc0, !PT ;  /* 0x7ff000001315a812 */ /* 0x000fe200078ec0ff */
[----:B------:R-:W-:Y:S01]  /*08a0*/  @!P2 IMAD.MOV.U32 R28, RZ, RZ, RZ ;  /* 0x000000ffff1ca224 */ /* 0x000fe200078e00ff */
[----:B------:R-:W0:Y:S02]  /*08b0*/  MUFU.RCP64H R23, R3 ;  /* 0x0000000300177308 */ /* 0x000e240000001800 */
[----:B------:R-:W-:Y:S02]  /*08c0*/  @!P2 ISETP.GE.U32.AND P3, PT, R24, R21, PT ;  /* 0x000000151800a20c */ /* 0x000fe40003f66070 */
[C---:B------:R-:W-:Y:S02]  /*08d0*/  SEL R21, R25.reuse, 0x63400000, !P1 ;  /* 0x6340000019157807 */ /* 0x040fe40004800000 */
[----:B------:R-:W-:Y:S02]  /*08e0*/  @!P2 SEL R29, R25, 0x63400000, !P3 ;  /* 0x63400000191da807 */ /* 0x000fe40005800000 */
[----:B------:R-:W-:-:S02]  /*08f0*/  LOP3.LUT R21, R21, 0x800fffff, R15, 0xf8, !PT ;  /* 0x800fffff15157812 */ /* 0x000fc400078ef80f */
[----:B------:R-:W-:Y:S02]  /*0900*/  @!P2 LOP3.LUT R29, R29, 0x80000000, R15, 0xf8, !PT ;  /* 0x800000001d1da812 */ /* 0x000fe400078ef80f */
[----:B------:R-:W-:Y:S02]  /*0910*/  @!P0 LOP3.LUT R27, R3, 0x7ff00000, RZ, 0xc0, !PT ;  /* 0x7ff00000031b8812 */ /* 0x000fe400078ec0ff */
[----:B------:R-:W-:-:S06]  /*0920*/  @!P2 LOP3.LUT R29, R29, 0x100000, RZ, 0xfc, !PT ;  /* 0x001000001d1da812 */ /* 0x000fcc00078efcff */
[----:B------:R-:W-:Y:S02]  /*0930*/  @!P2 DFMA R20, R20, 2, -R28 ;  /* 0x400000001414a82b */ /* 0x000fe4000000081c */
[----:B0-----:R-:W-:-:S08]  /*0940*/  DFMA R28, R22, -R2, 1 ;  /* 0x3ff00000161c742b */ /* 0x001fd00000000802 */
[----:B------:R-:W-:Y:S01]  /*0950*/  DFMA R28, R28, R28, R28 ;  /* 0x0000001c1c1c722b */ /* 0x000fe2000000001c */
[----:B------:R-:W-:-:S07]  /*0960*/  @!P2 LOP3.LUT R26, R21, 0x7ff00000, RZ, 0xc0, !PT ;  /* 0x7ff00000151aa812 */ /* 0x000fce00078ec0ff */
[----:B------:R-:W-:-:S08]  /*0970*/  DFMA R28, R22, R28, R22 ;  /* 0x0000001c161c722b */ /* 0x000fd00000000016 */
[----:B------:R-:W-:-:S08]  /*0980*/  DFMA R22, R28, -R2, 1 ;  /* 0x3ff000001c16742b */ /* 0x000fd00000000802 */
[----:B------:R-:W-:-:S08]  /*0990*/  DFMA R22, R28, R22, R28 ;  /* 0x000000161c16722b */ /* 0x000fd0000000001c */
[----:B------:R-:W-:-:S08]  /*09a0*/  DMUL R28, R22, R20 ;  /* 0x00000014161c7228 */ /* 0x000fd00000000000 */
[----:B------:R-:W-:-:S08]  /*09b0*/  DFMA R30, R28, -R2, R20 ;  /* 0x800000021c1e722b */ /* 0x000fd00000000014 */
[----:B------:R-:W-:Y:S01]  /*09c0*/  DFMA R22, R22, R30, R28 ;  /* 0x0000001e1616722b */ /* 0x000fe2000000001c */
[----:B------:R-:W-:-:S05]  /*09d0*/  VIADD R28, R26, 0xffffffff ;  /* 0xffffffff1a1c7836 */ /* 0x000fca0000000000 */
[----:B------:R-:W-:Y:S01]  /*09e0*/  ISETP.GT.U32.AND P0, PT, R28, 0x7feffffe, PT ;  /* 0x7feffffe1c00780c */ /* 0x000fe20003f04070 */
[----:B------:R-:W-:-:S05]  /*09f0*/  VIADD R28, R27, 0xffffffff ;  /* 0xffffffff1b1c7836 */ /* 0x000fca0000000000 */
[----:B------:R-:W-:-:S13]  /*0a00*/  ISETP.GT.U32.OR P0, PT, R28, 0x7feffffe, P0 ;  /* 0x7feffffe1c00780c */ /* 0x000fda0000704470 */
[----:B------:R-:W-:Y:S05]  /*0a10*/  @P0 BRA `(.L_x_6) ;  /* 0x00000000006c0947 */ /* 0x000fea0003800000 */
[----:B------:R-:W-:-:S04]  /*0a20*/  LOP3.LUT R15, R19, 0x7ff00000, RZ, 0xc0, !PT ;  /* 0x7ff00000130f7812 */ /* 0x000fc800078ec0ff */
[CC--:B------:R-:W-:Y:S02]  /*0a30*/  VIADDMNMX R14, R24.reuse, -R15.reuse, 0xb9600000, !PT ;  /* 0xb9600000180e7446 */ /* 0x0c0fe4000780090f */
[----:B------:R-:W-:Y:S02]  /*0a40*/  ISETP.GE.U32.AND P0, PT, R24, R15, PT ;  /* 0x0000000f1800720c */ /* 0x000fe40003f06070 */
[----:B------:R-:W-:Y:S02]  /*0a50*/  VIMNMX R14, PT, PT, R14, 0x46a00000, PT ;  /* 0x46a000000e0e7848 */ /* 0x000fe40003fe0100 */
[----:B------:R-:W-:-:S05]  /*0a60*/  SEL R25, R25, 0x63400000, !P0 ;  /* 0x6340000019197807 */ /* 0x000fca0004000000 */
[----:B------:R-:W-:Y:S02]  /*0a70*/  IMAD.IADD R26, R14, 0x1, -R25 ;  /* 0x000000010e1a7824 */ /* 0x000fe400078e0a19 */
[----:B------:R-:W-:Y:S02]  /*0a80*/  IMAD.MOV.U32 R14, RZ, RZ, RZ ;  /* 0x000000ffff0e7224 */ /* 0x000fe400078e00ff */
[----:B------:R-:W-:-:S06]  /*0a90*/  VIADD R15, R26, 0x7fe00000 ;  /* 0x7fe000001a0f7836 */ /* 0x000fcc0000000000 */
[----:B------:R-:W-:-:S10]  /*0aa0*/  DMUL R24, R22, R14 ;  /* 0x0000000e16187228 */ /* 0x000fd40000000000 */
[----:B------:R-:W-:-:S13]  /*0ab0*/  FSETP.GTU.AND P0, PT, |R25|, 1.469367938527859385e-39, PT ;  /* 0x001000001900780b */ /* 0x000fda0003f0c200 */
[----:B------:R-:W-:Y:S05]  /*0ac0*/  @P0 BRA `(.L_x_7) ;  /* 0x0000000000940947 */ /* 0x000fea0003800000 */
[----:B------:R-:W-:Y:S01]  /*0ad0*/  DFMA R2, R22, -R2, R20 ;  /* 0x800000021602722b */ /* 0x000fe20000000014 */
[----:B------:R-:W-:-:S09]  /*0ae0*/  IMAD.MOV.U32 R14, RZ, RZ, RZ ;  /* 0x000000ffff0e7224 */ /* 0x000fd200078e00ff */
[C---:B------:R-:W-:Y:S02]  /*0af0*/  FSETP.NEU.AND P0, PT, R3.reuse, RZ, PT ;  /* 0x000000ff0300720b */ /* 0x040fe40003f0d000 */
[----:B------:R-:W-:-:S04]  /*0b00*/  LOP3.LUT R19, R3, 0x80000000, R19, 0x48, !PT ;  /* 0x8000000003137812 */ /* 0x000fc800078e4813 */
[----:B------:R-:W-:-:S07]  /*0b10*/  LOP3.LUT R15, R19, R15, RZ, 0xfc, !PT ;  /* 0x0000000f130f7212 */ /* 0x000fce00078efcff */
[----:B------:R-:W-:Y:S05]  /*0b20*/  @!P0 BRA `(.L_x_7) ;  /* 0x00000000007c8947 */ /* 0x000fea0003800000 */
[----:B------:R-:W-:Y:S01]  /*0b30*/  IMAD.MOV R3, RZ, RZ, -R26 ;  /* 0x000000ffff037224 */ /* 0x000fe200078e0a1a */
[----:B------:R-:W-:Y:S01]  /*0b40*/  DMUL.RP R14, R22, R14 ;  /* 0x0000000e160e7228 */ /* 0x000fe20000008000 */
[----:B------:R-:W-:-:S06]  /*0b50*/  IMAD.MOV.U32 R2, RZ, RZ, RZ ;  /* 0x000000ffff027224 */ /* 0x000fcc00078e00ff */
[----:B------:R-:W-:-:S03]  /*0b60*/  DFMA R2, R24, -R2, R22 ;  /* 0x800000021802722b */ /* 0x000fc60000000016 */
[----:B------:R-:W-:-:S03]  /*0b70*/  LOP3.LUT R19, R15, R19, RZ, 0x3c, !PT ;  /* 0x000000130f137212 */ /* 0x000fc600078e3cff */
[----:B------:R-:W-:-:S04]  /*0b80*/  IADD3 R2, PT, PT, -R26, -0x43300000, RZ ;  /* 0xbcd000001a027810 */ /* 0x000fc80007ffe1ff */
[----:B------:R-:W-:-:S04]  /*0b90*/  FSETP.NEU.AND P0, PT, |R3|, R2, PT ;  /* 0x000000020300720b */ /* 0x000fc80003f0d200 */
[----:B------:R-:W-:Y:S02]  /*0ba0*/  FSEL R24, R14, R24, !P0 ;  /* 0x000000180e187208 */ /* 0x000fe40004000000 */
[----:B------:R-:W-:Y:S01]  /*0bb0*/  FSEL R25, R19, R25, !P0 ;  /* 0x0000001913197208 */ /* 0x000fe20004000000 */
[----:B------:R-:W-:Y:S06]  /*0bc0*/  BRA `(.L_x_7) ;  /* 0x0000000000547947 */ /* 0x000fec0003800000 */
.L_x_6:
[----:B------:R-:W-:-:S14]  /*0bd0*/  DSETP.NAN.AND P0, PT, R14, R14, PT ;  /* 0x0000000e0e00722a */ /* 0x000fdc0003f08000 */
[----:B------:R-:W-:Y:S05]  /*0be0*/  @P0 BRA `(.L_x_8) ;  /* 0x0000000000440947 */ /* 0x000fea0003800000 */
[----:B------:R-:W-:-:S14]  /*0bf0*/  DSETP.NAN.AND P0, PT, R18, R18, PT ;  /* 0x000000121200722a */ /* 0x000fdc0003f08000 */
[----:B------:R-:W-:Y:S05]  /*0c00*/  @P0 BRA `(.L_x_9) ;  /* 0x0000000000300947 */ /* 0x000fea0003800000 */
[----:B------:R-:W-:Y:S01]  /*0c10*/  ISETP.NE.AND P0, PT, R26, R27, PT ;  /* 0x0000001b1a00720c */ /* 0x000fe20003f05270 */
[----:B------:R-:W-:Y:S02]  /*0c20*/  IMAD.MOV.U32 R24, RZ, RZ, 0x0 ;  /* 0x00000000ff187424 */ /* 0x000fe400078e00ff */
[----:B------:R-:W-:-:S10]  /*0c30*/  IMAD.MOV.U32 R25, RZ, RZ, -0x80000 ;  /* 0xfff80000ff197424 */ /* 0x000fd400078e00ff */
[----:B------:R-:W-:Y:S05]  /*0c40*/  @!P0 BRA `(.L_x_7) ;  /* 0x0000000000348947 */ /* 0x000fea0003800000 */
[----:B------:R-:W-:Y:S02]  /*0c50*/  ISETP.NE.AND P0, PT, R26, 0x7ff00000, PT ;  /* 0x7ff000001a00780c */ /* 0x000fe40003f05270 */
[----:B------:R-:W-:Y:S02]  /*0c60*/  LOP3.LUT R25, R15, 0x80000000, R19, 0x48, !PT ;  /* 0x800000000f197812 */ /* 0x000fe400078e4813 */
[----:B------:R-:W-:-:S13]  /*0c70*/  ISETP.EQ.OR P0, PT, R27, RZ, !P0 ;  /* 0x000000ff1b00720c */ /* 0x000fda0004702670 */
[----:B------:R-:W-:Y:S01]  /*0c80*/  @P0 LOP3.LUT R2, R25, 0x7ff00000, RZ, 0xfc, !PT ;  /* 0x7ff0000019020812 */ /* 0x000fe200078efcff */
[----:B------:R-:W-:Y:S02]  /*0c90*/  @!P0 IMAD.MOV.U32 R24, RZ, RZ, RZ ;  /* 0x000000ffff188224 */ /* 0x000fe400078e00ff */
[----:B------:R-:W-:Y:S02]  /*0ca0*/  @P0 IMAD.MOV.U32 R24, RZ, RZ, RZ ;  /* 0x000000ffff180224 */ /* 0x000fe400078e00ff */
[----:B------:R-:W-:Y:S01]  /*0cb0*/  @P0 IMAD.MOV.U32 R25, RZ, RZ, R2 ;  /* 0x000000ffff190224 */ /* 0x000fe200078e0002 */
[----:B------:R-:W-:Y:S06]  /*0cc0*/  BRA `(.L_x_7) ;  /* 0x0000000000147947 */ /* 0x000fec0003800000 */
.L_x_9:
[----:B------:R-:W-:Y:S01]  /*0cd0*/  LOP3.LUT R25, R19, 0x80000, RZ, 0xfc, !PT ;  /* 0x0008000013197812 */ /* 0x000fe200078efcff */
[----:B------:R-:W-:Y:S01]  /*0ce0*/  IMAD.MOV.U32 R24, RZ, RZ, R18 ;  /* 0x000000ffff187224 */ /* 0x000fe200078e0012 */
[----:B------:R-:W-:Y:S06]  /*0cf0*/  BRA `(.L_x_7) ;  /* 0x0000000000087947 */ /* 0x000fec0003800000 */
.L_x_8:
[----:B------:R-:W-:Y:S01]  /*0d00*/  LOP3.LUT R25, R15, 0x80000, RZ, 0xfc, !PT ;  /* 0x000800000f197812 */ /* 0x000fe200078efcff */
[----:B------:R-:W-:-:S07]  /*0d10*/  IMAD.MOV.U32 R24, RZ, RZ, R14 ;  /* 0x000000ffff187224 */ /* 0x000fce00078e000e */
.L_x_7:
[----:B------:R-:W-:Y:S05]  /*0d20*/  BSYNC.RECONVERGENT B1 ;  /* 0x0000000000017941 */ /* 0x000fea0003800200 */
.L_x_5:
[----:B------:R-:W-:Y:S02]  /*0d30*/  IMAD.MOV.U32 R2, RZ, RZ, R16 ;  /* 0x000000ffff027224 */ /* 0x000fe400078e0010 */
[----:B------:R-:W-:-:S04]  /*0d40*/  IMAD.MOV.U32 R3, RZ, RZ, 0x0 ;  /* 0x00000000ff037424 */ /* 0x000fc800078e00ff */
[----:B------:R-:W-:Y:S05]  /*0d50*/  RET.REL.NODEC R2 `(_Z11GaussianBWFPKdS0_S0_PKiS0_Pd) ;  /* 0xfffffff002a87950 */ /* 0x000fea0003c3ffff */
.L_x_10:
[----:B------:R-:W-:-:S00]  /*0d60*/  BRA `(.L_x_10) ;  /* 0xfffffffc00fc7947 */ /* 0x000fc0000383ffff */
[----:B------:R-:W-:-:S00]  /*0d70*/  NOP ;  /* 0x0000000000007918 */ /* 0x000fc00000000000 */
        /* <DEDUP_REMOVED lines=8> */
.L_x_11:


//--------------------- .nv.shared.reserved.0     --------------------------
	.section	.nv.shared.reserved.0,"aw",@nobits
	.weak		__nv_reservedSMEM_offset_0_alias
	.size		__nv_reservedSMEM_offset_0_alias, 0, 64
	.other		__nv_reservedSMEM_offset_0_alias,@"STO_CUDA_RESERVED_SHARED STV_DEFAULT"
__nv_reservedSMEM_offset_0_alias:
	.zero		0
	.zero		64


//--------------------- .nv.constant0._Z11GaussianBWFPKdS0_S0_PKiS0_Pd --------------------------
	.section	.nv.constant0._Z11GaussianBWFPKdS0_S0_PKiS0_Pd,"a",@progbits
	.sectionflags	@""
	.align	4
.nv.constant0._Z11GaussianBWFPKdS0_S0_PKiS0_Pd:
	.zero		944


//--------------------- SYMBOLS --------------------------

	.type		.nv.reservedSmem.offset0,@object
	.size		.nv.reservedSmem.offset0,0x4
